	.headerflags	@"EF_CUDA_TEXMODE_UNIFIED EF_CUDA_64BIT_ADDRESS EF_CUDA_ACCELERATORS EF_CUDA_SM90 EF_CUDA_VIRTUAL_SM(EF_CUDA_SM90)"
	.elftype	@"ET_EXEC"


//--------------------- .nv.info                  --------------------------
	.section	.nv.info,"",@"SHT_CUDA_INFO"
	.align	4


	//----- nvinfo : EIATTR_REGCOUNT
	.align		4
        /*0000*/ 	.byte	0x04, 0x2f
        /*0002*/ 	.short	(.L_3 - .L_2)
	.align		4
.L_2:
        /*0004*/ 	.word	index@(triton_poi_fused__native_batch_norm_legit_no_training_add_relu_29)
        /*0008*/ 	.word	0x0000001e


	//----- nvinfo : EIATTR_MIN_STACK_SIZE
	.align		4
.L_3:
        /*000c*/ 	.byte	0x04, 0x12
        /*000e*/ 	.short	(.L_5 - .L_4)
	.align		4
.L_4:
        /*0010*/ 	.word	index@(triton_poi_fused__native_batch_norm_legit_no_training_add_relu_29)
        /*0014*/ 	.word	0x00000000


	//----- nvinfo : EIATTR_FRAME_SIZE
	.align		4
.L_5:
        /*0018*/ 	.byte	0x04, 0x11
        /*001a*/ 	.short	(.L_7 - .L_6)
	.align		4
.L_6:
        /*001c*/ 	.word	index@(triton_poi_fused__native_batch_norm_legit_no_training_add_relu_29)
        /*0020*/ 	.word	0x00000000


	//----- nvinfo : EIATTR_MIN_STACK_SIZE
	.align		4
.L_7:
        /*0024*/ 	.byte	0x04, 0x12
        /*0026*/ 	.short	(.L_9 - .L_8)
	.align		4
.L_8:
        /*0028*/ 	.word	index@(triton_poi_fused__native_batch_norm_legit_no_training_add_relu_29)
        /*002c*/ 	.word	0x00000000
.L_9:


//--------------------- .nv.info.triton_poi_fused__native_batch_norm_legit_no_training_add_relu_29 --------------------------
	.section	.nv.info.triton_poi_fused__native_batch_norm_legit_no_training_add_relu_29,"",@"SHT_CUDA_INFO"
	.sectionflags	@""
	.align	4


	//----- nvinfo : EIATTR_CUDA_API_VERSION
	.align		4
        /*0000*/ 	.byte	0x04, 0x37
        /*0002*/ 	.short	(.L_11 - .L_10)
.L_10:
        /*0004*/ 	.word	0x0000007c


	//----- nvinfo : EIATTR_KPARAM_INFO
	.align		4
.L_11:
        /*0008*/ 	.byte	0x04, 0x17
        /*000a*/ 	.short	(.L_13 - .L_12)
.L_12:
        /*000c*/ 	.word	0x00000000
        /*0010*/ 	.short	0x000b
        /*0012*/ 	.short	0x0058
        /*0014*/ 	.byte	0x00, 0xf0, 0x11, 0x00


	//----- nvinfo : EIATTR_KPARAM_INFO
	.align		4
.L_13:
        /*0018*/ 	.byte	0x04, 0x17
        /*001a*/ 	.short	(.L_15 - .L_14)
.L_14:
        /*001c*/ 	.word	0x00000000
        /*0020*/ 	.short	0x000a
        /*0022*/ 	.short	0x0050
        /*0024*/ 	.byte	0x00, 0xf4, 0x21, 0x00


	//----- nvinfo : EIATTR_KPARAM_INFO
	.align		4
.L_15:
        /*0028*/ 	.byte	0x04, 0x17
        /*002a*/ 	.short	(.L_17 - .L_16)
.L_16:
        /*002c*/ 	.word	0x00000000
        /*0030*/ 	.short	0x0009
        /*0032*/ 	.short	0x0048
        /*0034*/ 	.byte	0x00, 0xf4, 0x21, 0x00


	//----- nvinfo : EIATTR_KPARAM_INFO
	.align		4
.L_17:
        /*0038*/ 	.byte	0x04, 0x17
        /*003a*/ 	.short	(.L_19 - .L_18)
.L_18:
        /*003c*/ 	.word	0x00000000
        /*0040*/ 	.short	0x0008
        /*0042*/ 	.short	0x0040
        /*0044*/ 	.byte	0x00, 0xf4, 0x21, 0x00


	//----- nvinfo : EIATTR_KPARAM_INFO
	.align		4
.L_19:
        /*0048*/ 	.byte	0x04, 0x17
        /*004a*/ 	.short	(.L_21 - .L_20)
.L_20:
        /*004c*/ 	.word	0x00000000
        /*0050*/ 	.short	0x0007
        /*0052*/ 	.short	0x0038
        /*0054*/ 	.byte	0x00, 0xf4, 0x21, 0x00


	//----- nvinfo : EIATTR_KPARAM_INFO
	.align		4
.L_21:
        /*0058*/ 	.byte	0x04, 0x17
        /*005a*/ 	.short	(.L_23 - .L_22)
.L_22:
        /*005c*/ 	.word	0x00000000
        /*0060*/ 	.short	0x0006
        /*0062*/ 	.short	0x0030
        /*0064*/ 	.byte	0x00, 0xf4, 0x21, 0x00


	//----- nvinfo : EIATTR_KPARAM_INFO
	.align		4
.L_23:
        /*0068*/ 	.byte	0x04, 0x17
        /*006a*/ 	.short	(.L_25 - .L_24)
.L_24:
        /*006c*/ 	.word	0x00000000
        /*0070*/ 	.short	0x0005
        /*0072*/ 	.short	0x0028
        /*0074*/ 	.byte	0x00, 0xf4, 0x21, 0x00


	//----- nvinfo : EIATTR_KPARAM_INFO
	.align		4
.L_25:
        /*0078*/ 	.byte	0x04, 0x17
        /*007a*/ 	.short	(.L_27 - .L_26)
.L_26:
        /*007c*/ 	.word	0x00000000
        /*0080*/ 	.short	0x0004
        /*0082*/ 	.short	0x0020
        /*0084*/ 	.byte	0x00, 0xf4, 0x21, 0x00


	//----- nvinfo : EIATTR_KPARAM_INFO
	.align		4
.L_27:
        /*0088*/ 	.byte	0x04, 0x17
        /*008a*/ 	.short	(.L_29 - .L_28)
.L_28:
        /*008c*/ 	.word	0x00000000
        /*0090*/ 	.short	0x0003
        /*0092*/ 	.short	0x0018
        /*0094*/ 	.byte	0x00, 0xf4, 0x21, 0x00


	//----- nvinfo : EIATTR_KPARAM_INFO
	.align		4
.L_29:
        /*0098*/ 	.byte	0x04, 0x17
        /*009a*/ 	.short	(.L_31 - .L_30)
.L_30:
        /*009c*/ 	.word	0x00000000
        /*00a0*/ 	.short	0x0002
        /*00a2*/ 	.short	0x0010
        /*00a4*/ 	.byte	0x00, 0xf4, 0x21, 0x00


	//----- nvinfo : EIATTR_KPARAM_INFO
	.align		4
.L_31:
        /*00a8*/ 	.byte	0x04, 0x17
        /*00aa*/ 	.short	(.L_33 - .L_32)
.L_32:
        /*00ac*/ 	.word	0x00000000
        /*00b0*/ 	.short	0x0001
        /*00b2*/ 	.short	0x0008
        /*00b4*/ 	.byte	0x00, 0xf4, 0x21, 0x00


	//----- nvinfo : EIATTR_KPARAM_INFO
	.align		4
.L_33:
        /*00b8*/ 	.byte	0x04, 0x17
        /*00ba*/ 	.short	(.L_35 - .L_34)
.L_34:
        /*00bc*/ 	.word	0x00000000
        /*00c0*/ 	.short	0x0000
        /*00c2*/ 	.short	0x0000
        /*00c4*/ 	.byte	0x00, 0xf4, 0x21, 0x00


	//----- nvinfo : EIATTR_SPARSE_MMA_MASK
	.align		4
.L_35:
        /*00c8*/ 	.byte	0x03, 0x50
        /*00ca*/ 	.short	0x0000


	//----- nvinfo : EIATTR_MAXREG_COUNT
	.align		4
        /*00cc*/ 	.byte	0x03, 0x1b
        /*00ce*/ 	.short	0x00ff


	//----- nvinfo : EIATTR_EXIT_INSTR_OFFSETS
	.align		4
        /*00d0*/ 	.byte	0x04, 0x1c
        /*00d2*/ 	.short	(.L_37 - .L_36)


	//   ....[0]....
.L_36:
        /*00d4*/ 	.word	0x00000690


	//----- nvinfo : EIATTR_REQNTID
	.align		4
.L_37:
        /*00d8*/ 	.byte	0x04, 0x10
        /*00da*/ 	.short	(.L_39 - .L_38)
.L_38:
        /*00dc*/ 	.word	0x00000080
        /*00e0*/ 	.word	0x00000001
        /*00e4*/ 	.word	0x00000001


	//----- nvinfo : EIATTR_CBANK_PARAM_SIZE
	.align		4
.L_39:
        /*00e8*/ 	.byte	0x03, 0x19
        /*00ea*/ 	.short	0x005c


	//----- nvinfo : EIATTR_PARAM_CBANK
	.align		4
        /*00ec*/ 	.byte	0x04, 0x0a
        /*00ee*/ 	.short	(.L_41 - .L_40)
	.align		4
.L_40:
        /*00f0*/ 	.word	index@(.nv.constant0.triton_poi_fused__native_batch_norm_legit_no_training_add_relu_29)
        /*00f4*/ 	.short	0x0210
        /*00f6*/ 	.short	0x005c


	//----- nvinfo : EIATTR_SW_WAR
	.align		4
.L_41:
        /*00f8*/ 	.byte	0x04, 0x36
        /*00fa*/ 	.short	(.L_43 - .L_42)
.L_42:
        /*00fc*/ 	.word	0x00000008
.L_43:


//--------------------- .nv.callgraph             --------------------------
	.section	.nv.callgraph,"",@"SHT_CUDA_CALLGRAPH"
	.align	4
	.sectionentsize	8
	.align		4
        /*0000*/ 	.word	0x00000000
	.align		4
        /*0004*/ 	.word	0xffffffff
	.align		4
        /*0008*/ 	.word	0x00000000
	.align		4
        /*000c*/ 	.word	0xfffffffe
	.align		4
        /*0010*/ 	.word	0x00000000
	.align		4
        /*0014*/ 	.word	0xfffffffd
	.align		4
        /*0018*/ 	.word	0x00000000
	.align		4
        /*001c*/ 	.word	0xfffffffc


//--------------------- .nv.constant4             --------------------------
	.section	.nv.constant4,"a",@progbits
	.align	8
	.align		8
.nv.constant4:
        /*0000*/ 	.dword	_$_str
	.align		8
        /*0008*/ 	.dword	_$_str_$_2


//--------------------- .text.triton_poi_fused__native_batch_norm_legit_no_training_add_relu_29 --------------------------
	.section	.text.triton_poi_fused__native_batch_norm_legit_no_training_add_relu_29,"ax",@progbits
	.align	128
        .global         triton_poi_fused__native_batch_norm_legit_no_training_add_relu_29
        .type           triton_poi_fused__native_batch_norm_legit_no_training_add_relu_29,@function
        .size           triton_poi_fused__native_batch_norm_legit_no_training_add_relu_29,(.L_x_1 - triton_poi_fused__native_batch_norm_legit_no_training_add_relu_29)
        .other          triton_poi_fused__native_batch_norm_legit_no_training_add_relu_29,@"STO_CUDA_ENTRY STV_DEFAULT"
triton_poi_fused__native_batch_norm_legit_no_training_add_relu_29:
.text.triton_poi_fused__native_batch_norm_legit_no_training_add_relu_29:
[----:B------:R-:W-:Y:S01]  /*0000*/  LDC R1, c[0x0][0x28] ;  /* 0x00000a00ff017b82 */ /* 0x000fe20000000800 */
[----:B------:R-:W1:Y:S07]  /*0010*/  S2R R0, SR_TID.X ;  /* 0x0000000000007919 */ /* 0x000e6e0000002100 */
[----:B------:R-:W2:Y:S01]  /*0020*/  LDC.64 R6, c[0x0][0x250] ;  /* 0x00009400ff067b82 */ /* 0x000ea20000000a00 */
[----:B------:R-:W-:Y:S01]  /*0030*/  ULDC.64 UR4, c[0x0][0x208] ;  /* 0x0000820000047ab9 */ /* 0x000fe20000000a00 */
[----:B------:R-:W3:Y:S06]  /*0040*/  S2R R5, SR_CTAID.X ;  /* 0x0000000000057919 */ /* 0x000eec0000002500 */
[----:B------:R-:W4:Y:S08]  /*0050*/  LDC.64 R26, c[0x0][0x218] ;  /* 0x00008600ff1a7b82 */ /* 0x000f300000000a00 */
[----:B------:R-:W5:Y:S08]  /*0060*/  LDC.64 R24, c[0x0][0x220] ;  /* 0x00008800ff187b82 */ /* 0x000f700000000a00 */
[----:B------:R-:W2:Y:S01]  /*0070*/  LDC.64 R10, c[0x0][0x240] ;  /* 0x00009000ff0a7b82 */ /* 0x000ea20000000a00 */
[----:B-1----:R-:W-:-:S07]  /*0080*/  SHF.L.U32 R0, R0, 0x2, RZ ;  /* 0x0000000200007819 */ /* 0x002fce00000006ff */
[----:B------:R-:W1:Y:S01]  /*0090*/  LDC.64 R8, c[0x0][0x248] ;  /* 0x00009200ff087b82 */ /* 0x000e620000000a00 */
[----:B---3--:R-:W-:Y:S02]  /*00a0*/  SHF.R.S32.HI R3, RZ, 0x16, R5 ;  /* 0x00000016ff037819 */ /* 0x008fe40000011405 */
[----:B------:R-:W-:Y:S02]  /*00b0*/  LOP3.LUT R0, R0, 0x1fc, RZ, 0xc0, !PT ;  /* 0x000001fc00007812 */ /* 0x000fe400078ec0ff */
[----:B------:R-:W-:-:S03]  /*00c0*/  SGXT R3, R3, 0x1 ;  /* 0x000000010303781a */ /* 0x000fc60000000200 */
[----:B------:R-:W3:Y:S01]  /*00d0*/  LDC.64 R12, c[0x0][0x230] ;  /* 0x00008c00ff0c7b82 */ /* 0x000ee20000000a00 */
[----:B------:R-:W-:-:S04]  /*00e0*/  LEA R18, R5, R0, 0x9 ;  /* 0x0000000005127211 */ /* 0x000fc800078e48ff */
[----:B------:R-:W-:-:S03]  /*00f0*/  LEA.HI R3, R3, R18, RZ, 0x6 ;  /* 0x0000001203037211 */ /* 0x000fc600078f30ff */
[----:B------:R-:W1:Y:S01]  /*0100*/  LDC.64 R4, c[0x0][0x228] ;  /* 0x00008a00ff047b82 */ /* 0x000e620000000a00 */
[--C-:B------:R-:W-:Y:S02]  /*0110*/  SHF.R.S32.HI R23, RZ, 0x6, R3.reuse ;  /* 0x00000006ff177819 */ /* 0x100fe40000011403 */
[----:B------:R-:W-:-:S04]  /*0120*/  SHF.R.S32.HI R0, RZ, 0x1f, R3 ;  /* 0x0000001fff007819 */ /* 0x000fc80000011403 */
[----:B------:R-:W-:Y:S01]  /*0130*/  LEA.HI R0, R0, R23, RZ, 0x8 ;  /* 0x0000001700007211 */ /* 0x000fe200078f40ff */
[----:B------:R-:W3:Y:S03]  /*0140*/  LDC.64 R16, c[0x0][0x238] ;  /* 0x00008e00ff107b82 */ /* 0x000ee60000000a00 */
[----:B------:R-:W-:-:S04]  /*0150*/  LOP3.LUT R0, R0, 0xffffff00, RZ, 0xc0, !PT ;  /* 0xffffff0000007812 */ /* 0x000fc800078ec0ff */
[----:B------:R-:W-:Y:S01]  /*0160*/  IADD3 R23, R23, -R0, RZ ;  /* 0x8000000017177210 */ /* 0x000fe20007ffe0ff */
[----:B------:R-:W3:Y:S04]  /*0170*/  LDC.64 R14, c[0x0][0x258] ;  /* 0x00009600ff0e7b82 */ /* 0x000ee80000000a00 */
[----:B01----:R-:W-:-:S04]  /*0180*/  IMAD.WIDE R4, R23, 0x4, R4 ;  /* 0x0000000417047825 */ /* 0x003fc800078e0204 */
[----:B------:R-:W0:Y:S01]  /*0190*/  LDC.64 R2, c[0x0][0x260] ;  /* 0x00009800ff027b82 */ /* 0x000e220000000a00 */
[----:B------:R4:W3:Y:S01]  /*01a0*/  LDG.E.EL R19, desc[UR4][R4.64] ;  /* 0x0000000404137981 */ /* 0x0008e2000c2e1900 */
[----:B--2---:R-:W-:-:S05]  /*01b0*/  IMAD.WIDE R6, R23, 0x4, R6 ;  /* 0x0000000417067825 */ /* 0x004fca00078e0206 */
[----:B------:R-:W2:Y:S01]  /*01c0*/  LDG.E.EL R21, desc[UR4][R6.64] ;  /* 0x0000000406157981 */ /* 0x000ea2000c2e1900 */
[----:B-----5:R-:W-:-:S04]  /*01d0*/  IMAD.WIDE R24, R23, 0x4, R24 ;  /* 0x0000000417187825 */ /* 0x020fc800078e0218 */
[C---:B----4-:R-:W-:Y:S01]  /*01e0*/  IMAD.WIDE R4, R18.reuse, 0x4, R26 ;  /* 0x0000000412047825 */ /* 0x050fe200078e021a */
[----:B------:R-:W4:Y:S05]  /*01f0*/  LDG.E.EL R0, desc[UR4][R24.64] ;  /* 0x0000000418007981 */ /* 0x000f2a000c2e1900 */
[----:B------:R-:W4:Y:S01]  /*0200*/  LDG.E.128 R4, desc[UR4][R4.64] ;  /* 0x0000000404047981 */ /* 0x000f22000c1e1d00 */
[----:B------:R-:W-:-:S04]  /*0210*/  IMAD.WIDE R10, R18, 0x4, R10 ;  /* 0x00000004120a7825 */ /* 0x000fc800078e020a */
[C---:B------:R-:W-:Y:S02]  /*0220*/  IMAD.WIDE R26, R23.reuse, 0x4, R8 ;  /* 0x00000004171a7825 */ /* 0x040fe400078e0208 */
[----:B------:R-:W5:Y:S02]  /*0230*/  LDG.E.128 R8, desc[UR4][R10.64] ;  /* 0x000000040a087981 */ /* 0x000f64000c1e1d00 */
[C---:B---3--:R-:W-:Y:S02]  /*0240*/  IMAD.WIDE R12, R23.reuse, 0x4, R12 ;  /* 0x00000004170c7825 */ /* 0x048fe400078e020c */
[----:B------:R-:W5:Y:S02]  /*0250*/  LDG.E.EL R20, desc[UR4][R26.64] ;  /* 0x000000041a147981 */ /* 0x000f64000c2e1900 */
[C---:B------:R-:W-:Y:S02]  /*0260*/  IMAD.WIDE R16, R23.reuse, 0x4, R16 ;  /* 0x0000000417107825 */ /* 0x040fe400078e0210 */
[----:B------:R-:W3:Y:S02]  /*0270*/  LDG.E.EL R12, desc[UR4][R12.64] ;  /* 0x000000040c0c7981 */ /* 0x000ee4000c2e1900 */
[----:B------:R-:W-:-:S02]  /*0280*/  IMAD.WIDE R14, R23, 0x4, R14 ;  /* 0x00000004170e7825 */ /* 0x000fc400078e020e */
[----:B------:R1:W3:Y:S02]  /*0290*/  LDG.E.EL R17, desc[UR4][R16.64] ;  /* 0x0000000410117981 */ /* 0x0002e4000c2e1900 */
[----:B0-----:R-:W-:Y:S02]  /*02a0*/  IMAD.WIDE R2, R23, 0x4, R2 ;  /* 0x0000000417027825 */ /* 0x001fe400078e0202 */
[----:B------:R-:W3:Y:S04]  /*02b0*/  LDG.E.EL R14, desc[UR4][R14.64] ;  /* 0x000000040e0e7981 */ /* 0x000ee8000c2e1900 */
[----:B------:R4:W3:Y:S01]  /*02c0*/  LDG.E.EL R3, desc[UR4][R2.64] ;  /* 0x0000000402037981 */ /* 0x0008e2000c2e1900 */
[----:B-1----:R-:W-:Y:S01]  /*02d0*/  HFMA2.MMA R16, -RZ, RZ, 1.625, 0 ;  /* 0x3e800000ff107435 */ /* 0x002fe200000001ff */
[----:B------:R-:W-:-:S04]  /*02e0*/  FADD R19, R19, 9.9999997473787516356e-06 ;  /* 0x3727c5ac13137421 */ /* 0x000fc80000000000 */
[----:B------:R-:W0:Y:S01]  /*02f0*/  MUFU.SQRT R22, R19 ;  /* 0x0000001300167308 */ /* 0x000e220000002000 */
[----:B--2---:R-:W-:-:S07]  /*0300*/  FADD R21, R21, 9.9999997473787516356e-06 ;  /* 0x3727c5ac15157421 */ /* 0x004fce0000000000 */
[----:B------:R-:W1:Y:S01]  /*0310*/  MUFU.SQRT R23, R21 ;  /* 0x0000001500177308 */ /* 0x000e620000002000 */
[C---:B0-----:R-:W-:Y:S02]  /*0320*/  FSETP.GT.AND P0, PT, R22.reuse, 8.50705917302346158658e+37, PT ;  /* 0x7e8000001600780b */ /* 0x041fe40003f04000 */
[----:B------:R-:W-:Y:S02]  /*0330*/  FSETP.GEU.AND P2, PT, R22, 1.175494350822287508e-38, PT ;  /* 0x008000001600780b */ /* 0x000fe40003f4e000 */
[C---:B-1----:R-:W-:Y:S02]  /*0340*/  FSETP.GT.AND P1, PT, R23.reuse, 8.50705917302346158658e+37, PT ;  /* 0x7e8000001700780b */ /* 0x042fe40003f24000 */
[----:B------:R-:W-:-:S07]  /*0350*/  FSETP.GEU.AND P3, PT, R23, 1.175494350822287508e-38, PT ;  /* 0x008000001700780b */ /* 0x000fce0003f6e000 */
[----:B------:R-:W-:-:S04]  /*0360*/  @P0 FMUL R22, R22, 0.25 ;  /* 0x3e80000016160820 */ /* 0x000fc80000400000 */
[----:B------:R-:W-:Y:S01]  /*0370*/  @!P2 FMUL R22, R22, 16777216 ;  /* 0x4b8000001616a820 */ /* 0x000fe20000400000 */
[----:B------:R-:W-:-:S05]  /*0380*/  @P1 FMUL R23, R23, 0.25 ;  /* 0x3e80000017171820 */ /* 0x000fca0000400000 */
[----:B------:R-:W0:Y:S01]  /*0390*/  MUFU.RCP R22, R22 ;  /* 0x0000001600167308 */ /* 0x000e220000001000 */
[----:B------:R-:W-:Y:S01]  /*03a0*/  @!P3 FMUL R23, R23, 16777216 ;  /* 0x4b8000001717b820 */ /* 0x000fe20000400000 */
[----:B------:R-:W-:-:S06]  /*03b0*/  FSEL R13, R16, 1, P0 ;  /* 0x3f800000100d7808 */ /* 0x000fcc0000000000 */
[----:B------:R-:W1:Y:S01]  /*03c0*/  MUFU.RCP R23, R23 ;  /* 0x0000001700177308 */ /* 0x000e620000001000 */
[----:B------:R-:W-:Y:S01]  /*03d0*/  @!P2 FMUL R13, R13, 16777216 ;  /* 0x4b8000000d0da820 */ /* 0x000fe20000400000 */
[--C-:B----4-:R-:W-:Y:S01]  /*03e0*/  FADD R2, R4, -R0.reuse ;  /* 0x8000000004027221 */ /* 0x110fe20000000000 */
[----:B------:R-:W-:Y:S01]  /*03f0*/  FSEL R16, R16, 1, P1 ;  /* 0x3f80000010107808 */ /* 0x000fe20000800000 */
[--C-:B------:R-:W-:Y:S01]  /*0400*/  FADD R4, R5, -R0.reuse ;  /* 0x8000000005047221 */ /* 0x100fe20000000000 */
[----:B0-----:R-:W-:Y:S01]  /*0410*/  FMUL R13, R22, R13 ;  /* 0x0000000d160d7220 */ /* 0x001fe20000400000 */
[--C-:B------:R-:W-:Y:S01]  /*0420*/  FADD R6, R6, -R0.reuse ;  /* 0x8000000006067221 */ /* 0x100fe20000000000 */
[----:B------:R-:W-:Y:S01]  /*0430*/  FADD R22, R7, -R0 ;  /* 0x8000000007167221 */ /* 0x000fe20000000000 */
[----:B------:R-:W-:Y:S01]  /*0440*/  @!P3 FMUL R16, R16, 16777216 ;  /* 0x4b8000001010b820 */ /* 0x000fe20000400000 */
[----:B------:R-:W-:Y:S02]  /*0450*/  FMUL R0, R13, R4 ;  /* 0x000000040d007220 */ /* 0x000fe40000400000 */
[----:B------:R-:W0:Y:S01]  /*0460*/  LDC.64 R4, c[0x0][0x210] ;  /* 0x00008400ff047b82 */ /* 0x000e220000000a00 */
[--C-:B-----5:R-:W-:Y:S01]  /*0470*/  FADD R8, R8, -R20.reuse ;  /* 0x8000001408087221 */ /* 0x120fe20000000000 */
[----:B-1----:R-:W-:Y:S01]  /*0480*/  FMUL R23, R23, R16 ;  /* 0x0000001017177220 */ /* 0x002fe20000400000 */
[--C-:B------:R-:W-:Y:S01]  /*0490*/  FADD R16, R9, -R20.reuse ;  /* 0x8000001409107221 */ /* 0x100fe20000000000 */
[--C-:B------:R-:W-:Y:S01]  /*04a0*/  FADD R10, R10, -R20.reuse ;  /* 0x800000140a0a7221 */ /* 0x100fe20000000000 */
[----:B------:R-:W-:Y:S01]  /*04b0*/  FADD R20, R11, -R20 ;  /* 0x800000140b147221 */ /* 0x000fe20000000000 */
[C---:B------:R-:W-:Y:S01]  /*04c0*/  FMUL R2, R13.reuse, R2 ;  /* 0x000000020d027220 */ /* 0x040fe20000400000 */
[C---:B------:R-:W-:Y:S01]  /*04d0*/  FMUL R22, R13.reuse, R22 ;  /* 0x000000160d167220 */ /* 0x040fe20000400000 */
[----:B------:R-:W-:Y:S01]  /*04e0*/  FMUL R6, R13, R6 ;  /* 0x000000060d067220 */ /* 0x000fe20000400000 */
[C---:B------:R-:W-:Y:S01]  /*04f0*/  FMUL R8, R23.reuse, R8 ;  /* 0x0000000817087220 */ /* 0x040fe20000400000 */
[C---:B------:R-:W-:Y:S01]  /*0500*/  FMUL R16, R23.reuse, R16 ;  /* 0x0000001017107220 */ /* 0x040fe20000400000 */
[C---:B------:R-:W-:Y:S01]  /*0510*/  FMUL R10, R23.reuse, R10 ;  /* 0x0000000a170a7220 */ /* 0x040fe20000400000 */
[----:B------:R-:W-:Y:S01]  /*0520*/  FMUL R20, R23, R20 ;  /* 0x0000001417147220 */ /* 0x000fe20000400000 */
[C-C-:B---3--:R-:W-:Y:S01]  /*0530*/  FFMA R7, R12.reuse, R2, R17.reuse ;  /* 0x000000020c077223 */ /* 0x148fe20000000011 */
[C-C-:B------:R-:W-:Y:S01]  /*0540*/  FFMA R9, R12.reuse, R0, R17.reuse ;  /* 0x000000000c097223 */ /* 0x140fe20000000011 */
[----:B------:R-:W-:Y:S01]  /*0550*/  FFMA R11, R12, R22, R17 ;  /* 0x000000160c0b7223 */ /* 0x000fe20000000011 */
[----:B------:R-:W-:Y:S01]  /*0560*/  FFMA R20, R14, R20, R3 ;  /* 0x000000140e147223 */ /* 0x000fe20000000003 */
[----:B------:R-:W-:Y:S01]  /*0570*/  FFMA R17, R12, R6, R17 ;  /* 0x000000060c117223 */ /* 0x000fe20000000011 */
[C-C-:B------:R-:W-:Y:S01]  /*0580*/  FFMA R8, R14.reuse, R8, R3.reuse ;  /* 0x000000080e087223 */ /* 0x140fe20000000003 */
[C-C-:B------:R-:W-:Y:S01]  /*0590*/  FFMA R16, R14.reuse, R16, R3.reuse ;  /* 0x000000100e107223 */ /* 0x140fe20000000003 */
[----:B------:R-:W-:Y:S01]  /*05a0*/  FFMA R10, R14, R10, R3 ;  /* 0x0000000a0e0a7223 */ /* 0x000fe20000000003 */
[----:B------:R-:W-:Y:S01]  /*05b0*/  FSETP.GEU.AND P3, PT, R11, -R20, PT ;  /* 0x800000140b00720b */ /* 0x000fe20003f6e000 */
[----:B------:R-:W-:Y:S01]  /*05c0*/  FADD R11, R20, R11 ;  /* 0x0000000b140b7221 */ /* 0x000fe20000000000 */
[----:B------:R-:W-:Y:S01]  /*05d0*/  FSETP.GEU.AND P0, PT, R7, -R8, PT ;  /* 0x800000080700720b */ /* 0x000fe20003f0e000 */
[----:B------:R-:W-:Y:S01]  /*05e0*/  FADD R7, R8, R7 ;  /* 0x0000000708077221 */ /* 0x000fe20000000000 */
[----:B------:R-:W-:Y:S01]  /*05f0*/  FSETP.GEU.AND P1, PT, R9, -R16, PT ;  /* 0x800000100900720b */ /* 0x000fe20003f2e000 */
[----:B------:R-:W-:Y:S01]  /*0600*/  FADD R9, R16, R9 ;  /* 0x0000000910097221 */ /* 0x000fe20000000000 */
[----:B------:R-:W-:Y:S01]  /*0610*/  FSETP.GEU.AND P2, PT, R17, -R10, PT ;  /* 0x8000000a1100720b */ /* 0x000fe20003f4e000 */
[----:B------:R-:W-:Y:S01]  /*0620*/  FADD R10, R10, R17 ;  /* 0x000000110a0a7221 */ /* 0x000fe20000000000 */
[----:B0-----:R-:W-:Y:S01]  /*0630*/  IMAD.WIDE R4, R18, 0x4, R4 ;  /* 0x0000000412047825 */ /* 0x001fe200078e0204 */
[----:B------:R-:W-:-:S02]  /*0640*/  FSEL R11, R11, RZ, P3 ;  /* 0x000000ff0b0b7208 */ /* 0x000fc40001800000 */
[----:B------:R-:W-:Y:S02]  /*0650*/  FSEL R8, R7, RZ, P0 ;  /* 0x000000ff07087208 */ /* 0x000fe40000000000 */
[----:B------:R-:W-:Y:S02]  /*0660*/  FSEL R9, R9, RZ, P1 ;  /* 0x000000ff09097208 */ /* 0x000fe40000800000 */
[----:B------:R-:W-:-:S05]  /*0670*/  FSEL R10, R10, RZ, P2 ;  /* 0x000000ff0a0a7208 */ /* 0x000fca0001000000 */
[----:B------:R-:W-:Y:S01]  /*0680*/  STG.E.128 desc[UR4][R4.64], R8 ;  /* 0x0000000804007986 */ /* 0x000fe2000c101d04 */
[----:B------:R-:W-:Y:S05]  /*0690*/  EXIT ;  /* 0x000000000000794d */ /* 0x000fea0003800000 */
.L_x_0:
[----:B------:R-:W-:-:S00]  /*06a0*/  BRA `(.L_x_0) ;  /* 0xfffffffc00fc7947 */ /* 0x000fc0000383ffff */
[----:B------:R-:W-:-:S00]  /*06b0*/  NOP ;  /* 0x0000000000007918 */ /* 0x000fc00000000000 */
        /* <DEDUP_REMOVED lines=12> */
.L_x_1:


//--------------------- .nv.global.init           --------------------------
	.section	.nv.global.init,"aw",@progbits
.nv.global.init:
	.type		_$_str,@object
	.size		_$_str,(_$_str_$_2 - _$_str)
_$_str:
        /*0000*/ 	.byte	0x5f, 0x5f, 0x43, 0x55, 0x44, 0x41, 0x5f, 0x46, 0x54, 0x5a, 0x00
	.type		_$_str_$_2,@object
	.size		_$_str_$_2,(.L_1 - _$_str_$_2)
_$_str_$_2:
        /*000b*/ 	.byte	0x5f, 0x5f, 0x43, 0x55, 0x44, 0x41, 0x5f, 0x50, 0x52, 0x45, 0x43, 0x5f, 0x53, 0x51, 0x52, 0x54
        /*001b*/ 	.byte	0x00
.L_1:


//--------------------- .nv.constant0.triton_poi_fused__native_batch_norm_legit_no_training_add_relu_29 --------------------------
	.section	.nv.constant0.triton_poi_fused__native_batch_norm_legit_no_training_add_relu_29,"a",@progbits
	.sectionflags	@""
	.align	4
.nv.constant0.triton_poi_fused__native_batch_norm_legit_no_training_add_relu_29:
	.zero		620
